//
// Generated by NVIDIA NVVM Compiler
//
// Compiler Build ID: CL-36424714
// Cuda compilation tools, release 13.0, V13.0.88
// Based on NVVM 20.0.0
//

.version 9.0
.target sm_100
.address_size 64

	// .globl	Sum

.visible .entry Sum(
	.param .u32 Sum_param_0,
	.param .u64 .ptr .align 1 Sum_param_1,
	.param .u64 .ptr .align 1 Sum_param_2,
	.param .u64 .ptr .align 1 Sum_param_3
)
{
	.reg .pred 	%p<3>;
	.reg .b32 	%r<11>;
	.reg .b32 	%f<4>;
	.reg .b64 	%rd<11>;

	ld.param.u32 	%r6, [Sum_param_0];
	ld.param.u64 	%rd4, [Sum_param_1];
	ld.param.u64 	%rd5, [Sum_param_2];
	ld.param.u64 	%rd6, [Sum_param_3];
	mov.u32 	%r7, %ctaid.x;
	mov.u32 	%r1, %ntid.x;
	mov.u32 	%r8, %tid.x;
	mad.lo.s32 	%r10, %r7, %r1, %r8;
	setp.ge.s32 	%p1, %r10, %r6;
	@%p1 bra 	$L__BB0_3;
	mov.u32 	%r9, %nctaid.x;
	mul.lo.s32 	%r3, %r1, %r9;
	cvta.to.global.u64 	%rd1, %rd4;
	cvta.to.global.u64 	%rd2, %rd5;
	cvta.to.global.u64 	%rd3, %rd6;
$L__BB0_2:
	mul.wide.s32 	%rd7, %r10, 4;
	add.s64 	%rd8, %rd1, %rd7;
	ld.global.nc.f32 	%f1, [%rd8];
	add.s64 	%rd9, %rd2, %rd7;
	ld.global.nc.f32 	%f2, [%rd9];
	add.f32 	%f3, %f1, %f2;
	add.s64 	%rd10, %rd3, %rd7;
	st.global.f32 	[%rd10], %f3;
	add.s32 	%r10, %r10, %r3;
	setp.lt.s32 	%p2, %r10, %r6;
	@%p2 bra 	$L__BB0_2;
$L__BB0_3:
	ret;

}
	// .globl	UpdateAdamOptimizer
.visible .entry UpdateAdamOptimizer(
	.param .u32 UpdateAdamOptimizer_param_0,
	.param .f32 UpdateAdamOptimizer_param_1,
	.param .f32 UpdateAdamOptimizer_param_2,
	.param .f32 UpdateAdamOptimizer_param_3,
	.param .f32 UpdateAdamOptimizer_param_4,
	.param .u64 .ptr .align 1 UpdateAdamOptimizer_param_5,
	.param .u64 .ptr .align 1 UpdateAdamOptimizer_param_6,
	.param .u64 .ptr .align 1 UpdateAdamOptimizer_param_7,
	.param .u64 .ptr .align 1 UpdateAdamOptimizer_param_8
)
{
	.reg .pred 	%p<3>;
	.reg .b32 	%r<11>;
	.reg .b32 	%f<22>;
	.reg .b64 	%rd<14>;

	ld.param.u32 	%r6, [UpdateAdamOptimizer_param_0];
	ld.param.f32 	%f3, [UpdateAdamOptimizer_param_1];
	ld.param.f32 	%f4, [UpdateAdamOptimizer_param_2];
	ld.param.f32 	%f5, [UpdateAdamOptimizer_param_3];
	ld.param.f32 	%f6, [UpdateAdamOptimizer_param_4];
	ld.param.u64 	%rd5, [UpdateAdamOptimizer_param_5];
	ld.param.u64 	%rd6, [UpdateAdamOptimizer_param_6];
	ld.param.u64 	%rd7, [UpdateAdamOptimizer_param_7];
	ld.param.u64 	%rd8, [UpdateAdamOptimizer_param_8];
	mov.u32 	%r7, %ctaid.x;
	mov.u32 	%r1, %ntid.x;
	mov.u32 	%r8, %tid.x;
	mad.lo.s32 	%r10, %r7, %r1, %r8;
	setp.ge.s32 	%p1, %r10, %r6;
	@%p1 bra 	$L__BB1_3;
	mov.f32 	%f7, 0f3F800000;
	sub.f32 	%f1, %f7, %f3;
	sub.f32 	%f2, %f7, %f4;
	mov.u32 	%r9, %nctaid.x;
	mul.lo.s32 	%r3, %r1, %r9;
	cvta.to.global.u64 	%rd1, %rd5;
	cvta.to.global.u64 	%rd2, %rd7;
	cvta.to.global.u64 	%rd3, %rd8;
	cvta.to.global.u64 	%rd4, %rd6;
$L__BB1_2:
	mul.wide.s32 	%rd9, %r10, 4;
	add.s64 	%rd10, %rd1, %rd9;
	ld.global.nc.f32 	%f8, [%rd10];
	add.s64 	%rd11, %rd2, %rd9;
	ld.global.f32 	%f9, [%rd11];
	mul.f32 	%f10, %f3, %f9;
	fma.rn.f32 	%f11, %f1, %f8, %f10;
	st.global.f32 	[%rd11], %f11;
	add.s64 	%rd12, %rd3, %rd9;
	ld.global.f32 	%f12, [%rd12];
	mul.f32 	%f13, %f4, %f12;
	mul.f32 	%f14, %f2, %f8;
	fma.rn.f32 	%f15, %f8, %f14, %f13;
	st.global.f32 	[%rd12], %f15;
	mul.f32 	%f16, %f6, %f11;
	sqrt.rn.f32 	%f17, %f15;
	add.f32 	%f18, %f5, %f17;
	div.rn.f32 	%f19, %f16, %f18;
	add.s64 	%rd13, %rd4, %rd9;
	ld.global.f32 	%f20, [%rd13];
	sub.f32 	%f21, %f20, %f19;
	st.global.f32 	[%rd13], %f21;
	add.s32 	%r10, %r10, %r3;
	setp.lt.s32 	%p2, %r10, %r6;
	@%p2 bra 	$L__BB1_2;
$L__BB1_3:
	ret;

}
	// .globl	UpdateSGDOptimizer
.visible .entry UpdateSGDOptimizer(
	.param .u32 UpdateSGDOptimizer_param_0,
	.param .f32 UpdateSGDOptimizer_param_1,
	.param .f32 UpdateSGDOptimizer_param_2,
	.param .f32 UpdateSGDOptimizer_param_3,
	.param .u8 UpdateSGDOptimizer_param_4,
	.param .u64 .ptr .align 1 UpdateSGDOptimizer_param_5,
	.param .u64 .ptr .align 1 UpdateSGDOptimizer_param_6,
	.param .u64 .ptr .align 1 UpdateSGDOptimizer_param_7
)
{
	.reg .pred 	%p<5>;
	.reg .b16 	%rs<2>;
	.reg .b32 	%r<14>;
	.reg .b32 	%f<19>;
	.reg .b64 	%rd<15>;

	ld.param.u32 	%r8, [UpdateSGDOptimizer_param_0];
	ld.param.f32 	%f1, [UpdateSGDOptimizer_param_1];
	ld.param.f32 	%f2, [UpdateSGDOptimizer_param_2];
	ld.param.s8 	%rs1, [UpdateSGDOptimizer_param_4];
	ld.param.u64 	%rd4, [UpdateSGDOptimizer_param_5];
	ld.param.u64 	%rd5, [UpdateSGDOptimizer_param_6];
	ld.param.u64 	%rd6, [UpdateSGDOptimizer_param_7];
	cvta.to.global.u64 	%rd1, %rd5;
	cvta.to.global.u64 	%rd2, %rd6;
	cvta.to.global.u64 	%rd3, %rd4;
	mov.u32 	%r9, %ctaid.x;
	mov.u32 	%r1, %ntid.x;
	mov.u32 	%r10, %tid.x;
	mad.lo.s32 	%r12, %r9, %r1, %r10;
	setp.ge.s32 	%p1, %r12, %r8;
	@%p1 bra 	$L__BB2_4;
	setp.eq.s16 	%p2, %rs1, 0;
	mov.u32 	%r11, %nctaid.x;
	mul.lo.s32 	%r3, %r1, %r11;
	@%p2 bra 	$L__BB2_2;
	bra.uni 	$L__BB2_3;
$L__BB2_2:
	mul.wide.s32 	%rd11, %r12, 4;
	add.s64 	%rd12, %rd3, %rd11;
	ld.global.nc.f32 	%f12, [%rd12];
	add.s64 	%rd13, %rd2, %rd11;
	ld.global.f32 	%f13, [%rd13];
	mul.f32 	%f14, %f2, %f13;
	mul.f32 	%f15, %f1, %f12;
	sub.f32 	%f16, %f14, %f15;
	st.global.f32 	[%rd13], %f16;
	add.s64 	%rd14, %rd1, %rd11;
	ld.global.f32 	%f17, [%rd14];
	add.f32 	%f18, %f16, %f17;
	st.global.f32 	[%rd14], %f18;
	add.s32 	%r12, %r12, %r3;
	setp.lt.s32 	%p4, %r12, %r8;
	@%p4 bra 	$L__BB2_2;
	bra.uni 	$L__BB2_4;
$L__BB2_3:
	mul.wide.s32 	%rd7, %r12, 4;
	add.s64 	%rd8, %rd3, %rd7;
	ld.global.nc.f32 	%f3, [%rd8];
	add.s64 	%rd9, %rd2, %rd7;
	ld.global.f32 	%f4, [%rd9];
	mul.f32 	%f5, %f2, %f4;
	mul.f32 	%f6, %f1, %f3;
	sub.f32 	%f7, %f5, %f6;
	st.global.f32 	[%rd9], %f7;
	mul.f32 	%f8, %f2, %f7;
	sub.f32 	%f9, %f8, %f6;
	add.s64 	%rd10, %rd1, %rd7;
	ld.global.f32 	%f10, [%rd10];
	add.f32 	%f11, %f10, %f9;
	st.global.f32 	[%rd10], %f11;
	add.s32 	%r12, %r12, %r3;
	setp.lt.s32 	%p3, %r12, %r8;
	@%p3 bra 	$L__BB2_3;
$L__BB2_4:
	ret;

}


// ===== COMPILED SASS (sm_100) =====

	.target	sm_100

	.elftype	@"ET_EXEC"


//--------------------- .note.nv.tkinfo           --------------------------
	.section	.note.nv.tkinfo,"",@"SHT_NOTE"
	.sectionflags	@"SHF_NOTE_NV_TKINFO"
	.tkinfo
        /*0018*/ 	.word	0x00000002
        /*0030*/ 	.string	""
        /*0030*/ 	.string	"ptxas"
        /*0030*/ 	.string	"Cuda compilation tools, release 13.0, V13.0.88"
        /*0030*/ 	.string	"Build cuda_13.0.r13.0/compiler.36424714_0"
        /*0030*/ 	.string	"-arch sm_100 -m 64 "



//--------------------- .note.nv.cuinfo           --------------------------
	.section	.note.nv.cuinfo,"",@"SHT_NOTE"
	.sectionflags	@"SHF_NOTE_NV_CUINFO"
        /*0018*/ 	.short	0x0002
        /*001a*/ 	.short	0x0064
        /*001c*/ 	.short	0x0082
	.zero		2


//--------------------- .nv.info                  --------------------------
	.section	.nv.info,"",@"SHT_CUDA_INFO"
	.align	4


	//----- nvinfo : EIATTR_REGCOUNT
	.align		4
        /*0000*/ 	.byte	0x04, 0x2f
        /*0002*/ 	.short	(.L_1 - .L_0)
	.align		4
.L_0:
        /*0004*/ 	.word	index@(Sum)
        /*0008*/ 	.word	0x00000014


	//----- nvinfo : EIATTR_FRAME_SIZE
	.align		4
.L_1:
        /*000c*/ 	.byte	0x04, 0x11
        /*000e*/ 	.short	(.L_3 - .L_2)
	.align		4
.L_2:
        /*0010*/ 	.word	index@(Sum)
        /*0014*/ 	.word	0x00000000


	//----- nvinfo : EIATTR_REGCOUNT
	.align		4
.L_3:
        /*0018*/ 	.byte	0x04, 0x2f
        /*001a*/ 	.short	(.L_5 - .L_4)
	.align		4
.L_4:
        /*001c*/ 	.word	index@(UpdateAdamOptimizer)
        /*0020*/ 	.word	0x0000001a


	//----- nvinfo : EIATTR_FRAME_SIZE
	.align		4
.L_5:
        /*0024*/ 	.byte	0x04, 0x11
        /*0026*/ 	.short	(.L_7 - .L_6)
	.align		4
.L_6:
        /*0028*/ 	.word	index@($__internal_1_$__cuda_sm3x_div_rn_noftz_f32_slowpath)
        /*002c*/ 	.word	0x00000000


	//----- nvinfo : EIATTR_FRAME_SIZE
	.align		4
.L_7:
        /*0030*/ 	.byte	0x04, 0x11
        /*0032*/ 	.short	(.L_9 - .L_8)
	.align		4
.L_8:
        /*0034*/ 	.word	index@($__internal_0_$__cuda_sm20_sqrt_rn_f32_slowpath)
        /*0038*/ 	.word	0x00000000


	//----- nvinfo : EIATTR_FRAME_SIZE
	.align		4
.L_9:
        /*003c*/ 	.byte	0x04, 0x11
        /*003e*/ 	.short	(.L_11 - .L_10)
	.align		4
.L_10:
        /*0040*/ 	.word	index@(UpdateAdamOptimizer)
        /*0044*/ 	.word	0x00000000


	//----- nvinfo : EIATTR_REGCOUNT
	.align		4
.L_11:
        /*0048*/ 	.byte	0x04, 0x2f
        /*004a*/ 	.short	(.L_13 - .L_12)
	.align		4
.L_12:
        /*004c*/ 	.word	index@(UpdateSGDOptimizer)
        /*0050*/ 	.word	0x00000016


	//----- nvinfo : EIATTR_FRAME_SIZE
	.align		4
.L_13:
        /*0054*/ 	.byte	0x04, 0x11
        /*0056*/ 	.short	(.L_15 - .L_14)
	.align		4
.L_14:
        /*0058*/ 	.word	index@(UpdateSGDOptimizer)
        /*005c*/ 	.word	0x00000000


	//----- nvinfo : EIATTR_MIN_STACK_SIZE
	.align		4
.L_15:
        /*0060*/ 	.byte	0x04, 0x12
        /*0062*/ 	.short	(.L_17 - .L_16)
	.align		4
.L_16:
        /*0064*/ 	.word	index@(UpdateSGDOptimizer)
        /*0068*/ 	.word	0x00000000


	//----- nvinfo : EIATTR_MIN_STACK_SIZE
	.align		4
.L_17:
        /*006c*/ 	.byte	0x04, 0x12
        /*006e*/ 	.short	(.L_19 - .L_18)
	.align		4
.L_18:
        /*0070*/ 	.word	index@(UpdateAdamOptimizer)
        /*0074*/ 	.word	0x00000000


	//----- nvinfo : EIATTR_MIN_STACK_SIZE
	.align		4
.L_19:
        /*0078*/ 	.byte	0x04, 0x12
        /*007a*/ 	.short	(.L_21 - .L_20)
	.align		4
.L_20:
        /*007c*/ 	.word	index@(Sum)
        /*0080*/ 	.word	0x00000000
.L_21:


//--------------------- .nv.compat                --------------------------
	.section	.nv.compat,"",@"SHT_CUDA_COMPAT_INFO"
	.align	4
        /*0000*/ 	.byte	0x02, 0x09, 0x00, 0x00, 0x02, 0x02, 0x01, 0x00, 0x02, 0x05, 0x05, 0x00, 0x03, 0x07, 0x01, 0x01
        /*0010*/ 	.byte	0x02, 0x03, 0x00, 0x00, 0x02, 0x06, 0x01, 0x00, 0x04, 0x0b, 0x08, 0x00, 0x01, 0x00, 0x00, 0x00
        /*0020*/ 	.byte	0x00, 0x00, 0x00, 0x00


//--------------------- .nv.info.UpdateSGDOptimizer --------------------------
	.section	.nv.info.UpdateSGDOptimizer,"",@"SHT_CUDA_INFO"
	.sectionflags	@""
	.align	4


	//----- nvinfo : EIATTR_CUDA_API_VERSION
	.align		4
        /*0000*/ 	.byte	0x04, 0x37
        /*0002*/ 	.short	(.L_23 - .L_22)
.L_22:
        /*0004*/ 	.word	0x00000082


	//----- nvinfo : EIATTR_KPARAM_INFO
	.align		4
.L_23:
        /*0008*/ 	.byte	0x04, 0x17
        /*000a*/ 	.short	(.L_25 - .L_24)
.L_24:
        /*000c*/ 	.word	0x00000000
        /*0010*/ 	.short	0x0007
        /*0012*/ 	.short	0x0028
        /*0014*/ 	.byte	0x00, 0xf5, 0x21, 0x00


	//----- nvinfo : EIATTR_KPARAM_INFO
	.align		4
.L_25:
        /*0018*/ 	.byte	0x04, 0x17
        /*001a*/ 	.short	(.L_27 - .L_26)
.L_26:
        /*001c*/ 	.word	0x00000000
        /*0020*/ 	.short	0x0006
        /*0022*/ 	.short	0x0020
        /*0024*/ 	.byte	0x00, 0xf5, 0x21, 0x00


	//----- nvinfo : EIATTR_KPARAM_INFO
	.align		4
.L_27:
        /*0028*/ 	.byte	0x04, 0x17
        /*002a*/ 	.short	(.L_29 - .L_28)
.L_28:
        /*002c*/ 	.word	0x00000000
        /*0030*/ 	.short	0x0005
        /*0032*/ 	.short	0x0018
        /*0034*/ 	.byte	0x00, 0xf5, 0x21, 0x00


	//----- nvinfo : EIATTR_KPARAM_INFO
	.align		4
.L_29:
        /*0038*/ 	.byte	0x04, 0x17
        /*003a*/ 	.short	(.L_31 - .L_30)
.L_30:
        /*003c*/ 	.word	0x00000000
        /*0040*/ 	.short	0x0004
        /*0042*/ 	.short	0x0010
        /*0044*/ 	.byte	0x00, 0xf0, 0x05, 0x00


	//----- nvinfo : EIATTR_KPARAM_INFO
	.align		4
.L_31:
        /*0048*/ 	.byte	0x04, 0x17
        /*004a*/ 	.short	(.L_33 - .L_32)
.L_32:
        /*004c*/ 	.word	0x00000000
        /*0050*/ 	.short	0x0003
        /*0052*/ 	.short	0x000c
        /*0054*/ 	.byte	0x00, 0xf0, 0x11, 0x00


	//----- nvinfo : EIATTR_KPARAM_INFO
	.align		4
.L_33:
        /*0058*/ 	.byte	0x04, 0x17
        /*005a*/ 	.short	(.L_35 - .L_34)
.L_34:
        /*005c*/ 	.word	0x00000000
        /*0060*/ 	.short	0x0002
        /*0062*/ 	.short	0x0008
        /*0064*/ 	.byte	0x00, 0xf0, 0x11, 0x00


	//----- nvinfo : EIATTR_KPARAM_INFO
	.align		4
.L_35:
        /*0068*/ 	.byte	0x04, 0x17
        /*006a*/ 	.short	(.L_37 - .L_36)
.L_36:
        /*006c*/ 	.word	0x00000000
        /*0070*/ 	.short	0x0001
        /*0072*/ 	.short	0x0004
        /*0074*/ 	.byte	0x00, 0xf0, 0x11, 0x00


	//----- nvinfo : EIATTR_KPARAM_INFO
	.align		4
.L_37:
        /*0078*/ 	.byte	0x04, 0x17
        /*007a*/ 	.short	(.L_39 - .L_38)
.L_38:
        /*007c*/ 	.word	0x00000000
        /*0080*/ 	.short	0x0000
        /*0082*/ 	.short	0x0000
        /*0084*/ 	.byte	0x00, 0xf0, 0x11, 0x00


	//----- nvinfo : EIATTR_SPARSE_MMA_MASK
	.align		4
.L_39:
        /*0088*/ 	.byte	0x03, 0x50
        /*008a*/ 	.short	0x0000


	//----- nvinfo : EIATTR_MAXREG_COUNT
	.align		4
        /*008c*/ 	.byte	0x03, 0x1b
        /*008e*/ 	.short	0x00ff


	//----- nvinfo : EIATTR_MERCURY_ISA_VERSION
	.align		4
        /*0090*/ 	.byte	0x03, 0x5f
        /*0092*/ 	.short	0x0101


	//----- nvinfo : EIATTR_VRC_CTA_INIT_COUNT
	.align		4
        /*0094*/ 	.byte	0x02, 0x4a
	.zero		1
	.zero		1


	//----- nvinfo : EIATTR_EXIT_INSTR_OFFSETS
	.align		4
        /*0098*/ 	.byte	0x04, 0x1c
        /*009a*/ 	.short	(.L_41 - .L_40)


	//   ....[0]....
.L_40:
        /*009c*/ 	.word	0x00000070


	//   ....[1]....
        /*00a0*/ 	.word	0x00000280


	//   ....[2]....
        /*00a4*/ 	.word	0x00000370


	//----- nvinfo : EIATTR_CRS_STACK_SIZE
	.align		4
.L_41:
        /*00a8*/ 	.byte	0x04, 0x1e
        /*00aa*/ 	.short	(.L_43 - .L_42)
.L_42:
        /*00ac*/ 	.word	0x00000000


	//----- nvinfo : EIATTR_CBANK_PARAM_SIZE
	.align		4
.L_43:
        /*00b0*/ 	.byte	0x03, 0x19
        /*00b2*/ 	.short	0x0030


	//----- nvinfo : EIATTR_PARAM_CBANK
	.align		4
        /*00b4*/ 	.byte	0x04, 0x0a
        /*00b6*/ 	.short	(.L_45 - .L_44)
	.align		4
.L_44:
        /*00b8*/ 	.word	index@(.nv.constant0.UpdateSGDOptimizer)
        /*00bc*/ 	.short	0x0380
        /*00be*/ 	.short	0x0030


	//----- nvinfo : EIATTR_SW_WAR
	.align		4
.L_45:
        /*00c0*/ 	.byte	0x04, 0x36
        /*00c2*/ 	.short	(.L_47 - .L_46)
.L_46:
        /*00c4*/ 	.word	0x00000008
.L_47:


//--------------------- .nv.info.UpdateAdamOptimizer --------------------------
	.section	.nv.info.UpdateAdamOptimizer,"",@"SHT_CUDA_INFO"
	.sectionflags	@""
	.align	4


	//----- nvinfo : EIATTR_CUDA_API_VERSION
	.align		4
        /*0000*/ 	.byte	0x04, 0x37
        /*0002*/ 	.short	(.L_49 - .L_48)
.L_48:
        /*0004*/ 	.word	0x00000082


	//----- nvinfo : EIATTR_KPARAM_INFO
	.align		4
.L_49:
        /*0008*/ 	.byte	0x04, 0x17
        /*000a*/ 	.short	(.L_51 - .L_50)
.L_50:
        /*000c*/ 	.word	0x00000000
        /*0010*/ 	.short	0x0008
        /*0012*/ 	.short	0x0030
        /*0014*/ 	.byte	0x00, 0xf5, 0x21, 0x00


	//----- nvinfo : EIATTR_KPARAM_INFO
	.align		4
.L_51:
        /*0018*/ 	.byte	0x04, 0x17
        /*001a*/ 	.short	(.L_53 - .L_52)
.L_52:
        /*001c*/ 	.word	0x00000000
        /*0020*/ 	.short	0x0007
        /*0022*/ 	.short	0x0028
        /*0024*/ 	.byte	0x00, 0xf5, 0x21, 0x00


	//----- nvinfo : EIATTR_KPARAM_INFO
	.align		4
.L_53:
        /*0028*/ 	.byte	0x04, 0x17
        /*002a*/ 	.short	(.L_55 - .L_54)
.L_54:
        /*002c*/ 	.word	0x00000000
        /*0030*/ 	.short	0x0006
        /*0032*/ 	.short	0x0020
        /*0034*/ 	.byte	0x00, 0xf5, 0x21, 0x00


	//----- nvinfo : EIATTR_KPARAM_INFO
	.align		4
.L_55:
        /*0038*/ 	.byte	0x04, 0x17
        /*003a*/ 	.short	(.L_57 - .L_56)
.L_56:
        /*003c*/ 	.word	0x00000000
        /*0040*/ 	.short	0x0005
        /*0042*/ 	.short	0x0018
        /*0044*/ 	.byte	0x00, 0xf5, 0x21, 0x00


	//----- nvinfo : EIATTR_KPARAM_INFO
	.align		4
.L_57:
        /*0048*/ 	.byte	0x04, 0x17
        /*004a*/ 	.short	(.L_59 - .L_58)
.L_58:
        /*004c*/ 	.word	0x00000000
        /*0050*/ 	.short	0x0004
        /*0052*/ 	.short	0x0010
        /*0054*/ 	.byte	0x00, 0xf0, 0x11, 0x00


	//----- nvinfo : EIATTR_KPARAM_INFO
	.align		4
.L_59:
        /*0058*/ 	.byte	0x04, 0x17
        /*005a*/ 	.short	(.L_61 - .L_60)
.L_60:
        /*005c*/ 	.word	0x00000000
        /*0060*/ 	.short	0x0003
        /*0062*/ 	.short	0x000c
        /*0064*/ 	.byte	0x00, 0xf0, 0x11, 0x00


	//----- nvinfo : EIATTR_KPARAM_INFO
	.align		4
.L_61:
        /*0068*/ 	.byte	0x04, 0x17
        /*006a*/ 	.short	(.L_63 - .L_62)
.L_62:
        /*006c*/ 	.word	0x00000000
        /*0070*/ 	.short	0x0002
        /*0072*/ 	.short	0x0008
        /*0074*/ 	.byte	0x00, 0xf0, 0x11, 0x00


	//----- nvinfo : EIATTR_KPARAM_INFO
	.align		4
.L_63:
        /*0078*/ 	.byte	0x04, 0x17
        /*007a*/ 	.short	(.L_65 - .L_64)
.L_64:
        /*007c*/ 	.word	0x00000000
        /*0080*/ 	.short	0x0001
        /*0082*/ 	.short	0x0004
        /*0084*/ 	.byte	0x00, 0xf0, 0x11, 0x00


	//----- nvinfo : EIATTR_KPARAM_INFO
	.align		4
.L_65:
        /*0088*/ 	.byte	0x04, 0x17
        /*008a*/ 	.short	(.L_67 - .L_66)
.L_66:
        /*008c*/ 	.word	0x00000000
        /*0090*/ 	.short	0x0000
        /*0092*/ 	.short	0x0000
        /*0094*/ 	.byte	0x00, 0xf0, 0x11, 0x00


	//----- nvinfo : EIATTR_SPARSE_MMA_MASK
	.align		4
.L_67:
        /*0098*/ 	.byte	0x03, 0x50
        /*009a*/ 	.short	0x0000


	//----- nvinfo : EIATTR_MAXREG_COUNT
	.align		4
        /*009c*/ 	.byte	0x03, 0x1b
        /*009e*/ 	.short	0x00ff


	//----- nvinfo : EIATTR_MERCURY_ISA_VERSION
	.align		4
        /*00a0*/ 	.byte	0x03, 0x5f
        /*00a2*/ 	.short	0x0101


	//----- nvinfo : EIATTR_VRC_CTA_INIT_COUNT
	.align		4
        /*00a4*/ 	.byte	0x02, 0x4a
	.zero		1
	.zero		1


	//----- nvinfo : EIATTR_EXIT_INSTR_OFFSETS
	.align		4
        /*00a8*/ 	.byte	0x04, 0x1c
        /*00aa*/ 	.short	(.L_69 - .L_68)


	//   ....[0]....
.L_68:
        /*00ac*/ 	.word	0x00000070


	//   ....[1]....
        /*00b0*/ 	.word	0x00000490


	//----- nvinfo : EIATTR_CRS_STACK_SIZE
	.align		4
.L_69:
        /*00b4*/ 	.byte	0x04, 0x1e
        /*00b6*/ 	.short	(.L_71 - .L_70)
.L_70:
        /*00b8*/ 	.word	0x00000000


	//----- nvinfo : EIATTR_CBANK_PARAM_SIZE
	.align		4
.L_71:
        /*00bc*/ 	.byte	0x03, 0x19
        /*00be*/ 	.short	0x0038


	//----- nvinfo : EIATTR_PARAM_CBANK
	.align		4
        /*00c0*/ 	.byte	0x04, 0x0a
        /*00c2*/ 	.short	(.L_73 - .L_72)
	.align		4
.L_72:
        /*00c4*/ 	.word	index@(.nv.constant0.UpdateAdamOptimizer)
        /*00c8*/ 	.short	0x0380
        /*00ca*/ 	.short	0x0038


	//----- nvinfo : EIATTR_SW_WAR
	.align		4
.L_73:
        /*00cc*/ 	.byte	0x04, 0x36
        /*00ce*/ 	.short	(.L_75 - .L_74)
.L_74:
        /*00d0*/ 	.word	0x00000008
.L_75:


//--------------------- .nv.info.Sum              --------------------------
	.section	.nv.info.Sum,"",@"SHT_CUDA_INFO"
	.sectionflags	@""
	.align	4


	//----- nvinfo : EIATTR_CUDA_API_VERSION
	.align		4
        /*0000*/ 	.byte	0x04, 0x37
        /*0002*/ 	.short	(.L_77 - .L_76)
.L_76:
        /*0004*/ 	.word	0x00000082


	//----- nvinfo : EIATTR_KPARAM_INFO
	.align		4
.L_77:
        /*0008*/ 	.byte	0x04, 0x17
        /*000a*/ 	.short	(.L_79 - .L_78)
.L_78:
        /*000c*/ 	.word	0x00000000
        /*0010*/ 	.short	0x0003
        /*0012*/ 	.short	0x0018
        /*0014*/ 	.byte	0x00, 0xf5, 0x21, 0x00


	//----- nvinfo : EIATTR_KPARAM_INFO
	.align		4
.L_79:
        /*0018*/ 	.byte	0x04, 0x17
        /*001a*/ 	.short	(.L_81 - .L_80)
.L_80:
        /*001c*/ 	.word	0x00000000
        /*0020*/ 	.short	0x0002
        /*0022*/ 	.short	0x0010
        /*0024*/ 	.byte	0x00, 0xf5, 0x21, 0x00


	//----- nvinfo : EIATTR_KPARAM_INFO
	.align		4
.L_81:
        /*0028*/ 	.byte	0x04, 0x17
        /*002a*/ 	.short	(.L_83 - .L_82)
.L_82:
        /*002c*/ 	.word	0x00000000
        /*0030*/ 	.short	0x0001
        /*0032*/ 	.short	0x0008
        /*0034*/ 	.byte	0x00, 0xf5, 0x21, 0x00


	//----- nvinfo : EIATTR_KPARAM_INFO
	.align		4
.L_83:
        /*0038*/ 	.byte	0x04, 0x17
        /*003a*/ 	.short	(.L_85 - .L_84)
.L_84:
        /*003c*/ 	.word	0x00000000
        /*0040*/ 	.short	0x0000
        /*0042*/ 	.short	0x0000
        /*0044*/ 	.byte	0x00, 0xf0, 0x11, 0x00


	//----- nvinfo : EIATTR_SPARSE_MMA_MASK
	.align		4
.L_85:
        /*0048*/ 	.byte	0x03, 0x50
        /*004a*/ 	.short	0x0000


	//----- nvinfo : EIATTR_MAXREG_COUNT
	.align		4
        /*004c*/ 	.byte	0x03, 0x1b
        /*004e*/ 	.short	0x00ff


	//----- nvinfo : EIATTR_MERCURY_ISA_VERSION
	.align		4
        /*0050*/ 	.byte	0x03, 0x5f
        /*0052*/ 	.short	0x0101


	//----- nvinfo : EIATTR_VRC_CTA_INIT_COUNT
	.align		4
        /*0054*/ 	.byte	0x02, 0x4a
	.zero		1
	.zero		1


	//----- nvinfo : EIATTR_EXIT_INSTR_OFFSETS
	.align		4
        /*0058*/ 	.byte	0x04, 0x1c
        /*005a*/ 	.short	(.L_87 - .L_86)


	//   ....[0]....
.L_86:
        /*005c*/ 	.word	0x00000070


	//   ....[1]....
        /*0060*/ 	.word	0x00000180


	//----- nvinfo : EIATTR_CRS_STACK_SIZE
	.align		4
.L_87:
        /*0064*/ 	.byte	0x04, 0x1e
        /*0066*/ 	.short	(.L_89 - .L_88)
.L_88:
        /*0068*/ 	.word	0x00000000


	//----- nvinfo : EIATTR_CBANK_PARAM_SIZE
	.align		4
.L_89:
        /*006c*/ 	.byte	0x03, 0x19
        /*006e*/ 	.short	0x0020


	//----- nvinfo : EIATTR_PARAM_CBANK
	.align		4
        /*0070*/ 	.byte	0x04, 0x0a
        /*0072*/ 	.short	(.L_91 - .L_90)
	.align		4
.L_90:
        /*0074*/ 	.word	index@(.nv.constant0.Sum)
        /*0078*/ 	.short	0x0380
        /*007a*/ 	.short	0x0020


	//----- nvinfo : EIATTR_SW_WAR
	.align		4
.L_91:
        /*007c*/ 	.byte	0x04, 0x36
        /*007e*/ 	.short	(.L_93 - .L_92)
.L_92:
        /*0080*/ 	.word	0x00000008
.L_93:


//--------------------- .nv.callgraph             --------------------------
	.section	.nv.callgraph,"",@"SHT_CUDA_CALLGRAPH"
	.align	4
	.sectionentsize	8
	.align		4
        /*0000*/ 	.word	0x00000000
	.align		4
        /*0004*/ 	.word	0xffffffff
	.align		4
        /*0008*/ 	.word	0x00000000
	.align		4
        /*000c*/ 	.word	0xfffffffe
	.align		4
        /*0010*/ 	.word	0x00000000
	.align		4
        /*0014*/ 	.word	0xfffffffd
	.align		4
        /*0018*/ 	.word	0x00000000
	.align		4
        /*001c*/ 	.word	0xfffffffc


//--------------------- .text.UpdateSGDOptimizer  --------------------------
	.section	.text.UpdateSGDOptimizer,"ax",@progbits
	.align	128
        .global         UpdateSGDOptimizer
        .type           UpdateSGDOptimizer,@function
        .size           UpdateSGDOptimizer,(.L_x_26 - UpdateSGDOptimizer)
        .other          UpdateSGDOptimizer,@"STO_CUDA_ENTRY STV_DEFAULT"
UpdateSGDOptimizer:
.text.UpdateSGDOptimizer:
[----:B------:R-:W-:Y:S01]  /*0000*/  LDC R1, c[0x0][0x37c] ;  /* 0x0000df00ff017b82 */ /* 0x000fe20000000800 */
[----:B------:R-:W0:Y:S07]  /*0010*/  S2R R9, SR_TID.X ;  /* 0x0000000000097919 */ /* 0x000e2e0000002100 */
[----:B------:R-:W0:Y:S01]  /*0020*/  S2UR UR4, SR_CTAID.X ;  /* 0x00000000000479c3 */ /* 0x000e220000002500 */
[----:B------:R-:W1:Y:S07]  /*0030*/  LDCU UR8, c[0x0][0x380] ;  /* 0x00007000ff0877ac */ /* 0x000e6e0008000800 */
[----:B------:R-:W0:Y:S02]  /*0040*/  LDC R0, c[0x0][0x360] ;  /* 0x0000d800ff007b82 */ /* 0x000e240000000800 */
[----:B0-----:R-:W-:-:S05]  /*0050*/  IMAD R9, R0, UR4, R9 ;  /* 0x0000000400097c24 */ /* 0x001fca000f8e0209 */
[----:B-1----:R-:W-:-:S13]  /*0060*/  ISETP.GE.AND P0, PT, R9, UR8, PT ;  /* 0x0000000809007c0c */ /* 0x002fda000bf06270 */
[----:B------:R-:W-:Y:S05]  /*0070*/  @P0 EXIT ;  /* 0x000000000000094d */ /* 0x000fea0003800000 */
[----:B------:R-:W0:Y:S01]  /*0080*/  LDCU.U8 UR4, c[0x0][0x390] ;  /* 0x00007200ff0477ac */ /* 0x000e220008000000 */
[----:B------:R-:W1:Y:S01]  /*0090*/  LDC.64 R10, c[0x0][0x398] ;  /* 0x0000e600ff0a7b82 */ /* 0x000e620000000a00 */
[----:B------:R-:W2:Y:S01]  /*00a0*/  LDCU UR5, c[0x0][0x370] ;  /* 0x00006e00ff0577ac */ /* 0x000ea20008000800 */
[----:B------:R-:W3:Y:S06]  /*00b0*/  LDCU.64 UR6, c[0x0][0x358] ;  /* 0x00006b00ff0677ac */ /* 0x000eec0008000a00 */
[----:B------:R-:W4:Y:S01]  /*00c0*/  LDC.64 R2, c[0x0][0x398] ;  /* 0x0000e600ff027b82 */ /* 0x000f220000000a00 */
[----:B------:R-:W1:Y:S01]  /*00d0*/  LDCU UR9, c[0x0][0x384] ;  /* 0x00007080ff0977ac */ /* 0x000e620008000800 */
[----:B------:R-:W1:Y:S06]  /*00e0*/  LDCU UR11, c[0x0][0x384] ;  /* 0x00007080ff0b77ac */ /* 0x000e6c0008000800 */
[----:B------:R-:W1:Y:S01]  /*00f0*/  LDC.64 R12, c[0x0][0x3a0] ;  /* 0x0000e800ff0c7b82 */ /* 0x000e620000000a00 */
[----:B0-----:R-:W-:Y:S01]  /*0100*/  UPRMT UR4, UR4, 0x8880, URZ ;  /* 0x0000888004047896 */ /* 0x001fe200080000ff */
[----:B--2---:R-:W-:Y:S01]  /*0110*/  IMAD R0, R0, UR5, RZ ;  /* 0x0000000500007c24 */ /* 0x004fe2000f8e02ff */
[----:B------:R-:W0:Y:S05]  /*0120*/  LDCU UR10, c[0x0][0x388] ;  /* 0x00007100ff0a77ac */ /* 0x000e2a0008000800 */
[----:B------:R-:W2:Y:S01]  /*0130*/  LDC.64 R14, c[0x0][0x3a8] ;  /* 0x0000ea00ff0e7b82 */ /* 0x000ea20000000a00 */
[----:B------:R-:W-:Y:S01]  /*0140*/  UISETP.NE.AND UP0, UPT, UR4, URZ, UPT ;  /* 0x000000ff0400728c */ /* 0x000fe2000bf05270 */
[----:B------:R-:W0:Y:S06]  /*0150*/  LDCU UR12, c[0x0][0x388] ;  /* 0x00007100ff0c77ac */ /* 0x000e2c0008000800 */
[----:B------:R-:W0:Y:S08]  /*0160*/  LDC.64 R4, c[0x0][0x3a0] ;  /* 0x0000e800ff047b82 */ /* 0x000e300000000a00 */
[----:B------:R-:W0:Y:S01]  /*0170*/  LDC.64 R6, c[0x0][0x3a8] ;  /* 0x0000ea00ff067b82 */ /* 0x000e220000000a00 */
[----:B---3--:R-:W-:Y:S05]  /*0180*/  BRA.U !UP0, `(.L_x_0) ;  /* 0x0000000108407547 */ /* 0x008fea000b800000 */
.L_x_1:
[----:B-1--4-:R-:W-:-:S04]  /*0190*/  IMAD.WIDE R2, R9, 0x4, R10 ;  /* 0x0000000409027825 */ /* 0x012fc800078e020a */
[----:B0-23--:R-:W-:Y:S02]  /*01a0*/  IMAD.WIDE R4, R9, 0x4, R14 ;  /* 0x0000000409047825 */ /* 0x00dfe400078e020e */
[----:B------:R-:W2:Y:S04]  /*01b0*/  LDG.E.CONSTANT R2, desc[UR6][R2.64] ;  /* 0x0000000602027981 */ /* 0x000ea8000c1e9900 */
[----:B------:R-:W3:Y:S01]  /*01c0*/  LDG.E R6, desc[UR6][R4.64] ;  /* 0x0000000604067981 */ /* 0x000ee2000c1e1900 */
[----:B--2---:R-:W-:-:S04]  /*01d0*/  FMUL R17, R2, UR9 ;  /* 0x0000000902117c20 */ /* 0x004fc80008400000 */
[----:B---3--:R-:W-:Y:S01]  /*01e0*/  FFMA R8, R6, UR10, -R17 ;  /* 0x0000000a06087c23 */ /* 0x008fe20008000811 */
[----:B------:R-:W-:-:S04]  /*01f0*/  IMAD.WIDE R6, R9, 0x4, R12 ;  /* 0x0000000409067825 */ /* 0x000fc800078e020c */
[----:B------:R3:W-:Y:S04]  /*0200*/  STG.E desc[UR6][R4.64], R8 ;  /* 0x0000000804007986 */ /* 0x0007e8000c101906 */
[----:B------:R-:W2:Y:S01]  /*0210*/  LDG.E R16, desc[UR6][R6.64] ;  /* 0x0000000606107981 */ /* 0x000ea2000c1e1900 */
[----:B------:R-:W-:Y:S01]  /*0220*/  FFMA R17, R8, UR10, -R17 ;  /* 0x0000000a08117c23 */ /* 0x000fe20008000811 */
[----:B------:R-:W-:-:S04]  /*0230*/  IADD3 R9, PT, PT, R0, R9, RZ ;  /* 0x0000000900097210 */ /* 0x000fc80007ffe0ff */
[----:B------:R-:W-:Y:S01]  /*0240*/  ISETP.GE.AND P0, PT, R9, UR8, PT ;  /* 0x0000000809007c0c */ /* 0x000fe2000bf06270 */
[----:B--2---:R-:W-:-:S05]  /*0250*/  FADD R17, R17, R16 ;  /* 0x0000001011117221 */ /* 0x004fca0000000000 */
[----:B------:R3:W-:Y:S07]  /*0260*/  STG.E desc[UR6][R6.64], R17 ;  /* 0x0000001106007986 */ /* 0x0007ee000c101906 */
[----:B------:R-:W-:Y:S05]  /*0270*/  @!P0 BRA `(.L_x_1) ;  /* 0xfffffffc00c48947 */ /* 0x000fea000383ffff */
[----:B------:R-:W-:Y:S05]  /*0280*/  EXIT ;  /* 0x000000000000794d */ /* 0x000fea0003800000 */
.L_x_0:
[----:B-1--4-:R-:W-:-:S04]  /*0290*/  IMAD.WIDE R10, R9, 0x4, R2 ;  /* 0x00000004090a7825 */ /* 0x012fc800078e0202 */
[C---:B0--3--:R-:W-:Y:S02]  /*02a0*/  IMAD.WIDE R12, R9.reuse, 0x4, R6 ;  /* 0x00000004090c7825 */ /* 0x049fe400078e0206 */
[----:B------:R-:W3:Y:S04]  /*02b0*/  LDG.E.CONSTANT R10, desc[UR6][R10.64] ;  /* 0x000000060a0a7981 */ /* 0x000ee8000c1e9900 */
[----:B------:R-:W4:Y:S01]  /*02c0*/  LDG.E R8, desc[UR6][R12.64] ;  /* 0x000000060c087981 */ /* 0x000f22000c1e1900 */
[----:B--2---:R-:W-:-:S04]  /*02d0*/  IMAD.WIDE R14, R9, 0x4, R4 ;  /* 0x00000004090e7825 */ /* 0x004fc800078e0204 */
[----:B---3--:R-:W-:-:S04]  /*02e0*/  FMUL R17, R10, UR11 ;  /* 0x0000000b0a117c20 */ /* 0x008fc80008400000 */
[----:B----4-:R-:W-:-:S05]  /*02f0*/  FFMA R17, R8, UR12, -R17 ;  /* 0x0000000c08117c23 */ /* 0x010fca0008000811 */
[----:B------:R3:W-:Y:S04]  /*0300*/  STG.E desc[UR6][R12.64], R17 ;  /* 0x000000110c007986 */ /* 0x0007e8000c101906 */
[----:B------:R-:W2:Y:S01]  /*0310*/  LDG.E R8, desc[UR6][R14.64] ;  /* 0x000000060e087981 */ /* 0x000ea2000c1e1900 */
[----:B------:R-:W-:-:S04]  /*0320*/  IADD3 R9, PT, PT, R0, R9, RZ ;  /* 0x0000000900097210 */ /* 0x000fc80007ffe0ff */
[----:B------:R-:W-:Y:S01]  /*0330*/  ISETP.GE.AND P0, PT, R9, UR8, PT ;  /* 0x0000000809007c0c */ /* 0x000fe2000bf06270 */
[----:B--2---:R-:W-:-:S05]  /*0340*/  FADD R19, R17, R8 ;  /* 0x0000000811137221 */ /* 0x004fca0000000000 */
[----:B------:R3:W-:Y:S07]  /*0350*/  STG.E desc[UR6][R14.64], R19 ;  /* 0x000000130e007986 */ /* 0x0007ee000c101906 */
[----:B------:R-:W-:Y:S05]  /*0360*/  @!P0 BRA `(.L_x_0) ;  /* 0xfffffffc00c88947 */ /* 0x000fea000383ffff */
[----:B------:R-:W-:Y:S05]  /*0370*/  EXIT ;  /* 0x000000000000794d */ /* 0x000fea0003800000 */
.L_x_2:
[----:B------:R-:W-:-:S00]  /*0380*/  BRA `(.L_x_2) ;  /* 0xfffffffc00fc7947 */ /* 0x000fc0000383ffff */
[----:B------:R-:W-:-:S00]  /*0390*/  NOP ;  /* 0x0000000000007918 */ /* 0x000fc00000000000 */
        /* <DEDUP_REMOVED lines=14> */
.L_x_26:


//--------------------- .text.UpdateAdamOptimizer --------------------------
	.section	.text.UpdateAdamOptimizer,"ax",@progbits
	.align	128
        .global         UpdateAdamOptimizer
        .type           UpdateAdamOptimizer,@function
        .size           UpdateAdamOptimizer,(.L_x_25 - UpdateAdamOptimizer)
        .other          UpdateAdamOptimizer,@"STO_CUDA_ENTRY STV_DEFAULT"
UpdateAdamOptimizer:
.text.UpdateAdamOptimizer:
        /* <DEDUP_REMOVED lines=8> */
[----:B------:R-:W0:Y:S01]  /*0080*/  LDC R13, c[0x0][0x384] ;  /* 0x0000e100ff0d7b82 */ /* 0x000e220000000800 */
[----:B------:R-:W1:Y:S01]  /*0090*/  LDCU UR4, c[0x0][0x370] ;  /* 0x00006e00ff0477ac */ /* 0x000e620008000800 */
[----:B------:R-:W2:Y:S06]  /*00a0*/  LDCU.64 UR6, c[0x0][0x358] ;  /* 0x00006b00ff0677ac */ /* 0x000eac0008000a00 */
[----:B------:R-:W3:Y:S01]  /*00b0*/  LDC R12, c[0x0][0x388] ;  /* 0x0000e200ff0c7b82 */ /* 0x000ee20000000800 */
[----:B------:R-:W4:Y:S01]  /*00c0*/  LDCU UR9, c[0x0][0x388] ;  /* 0x00007100ff0977ac */ /* 0x000f220008000800 */
[----:B------:R-:W0:Y:S06]  /*00d0*/  LDCU UR5, c[0x0][0x390] ;  /* 0x00007200ff0577ac */ /* 0x000e2c0008000800 */
[----:B------:R-:W2:Y:S01]  /*00e0*/  LDC.64 R4, c[0x0][0x398] ;  /* 0x0000e600ff047b82 */ /* 0x000ea20000000a00 */
[----:B------:R-:W0:Y:S01]  /*00f0*/  LDCU UR8, c[0x0][0x38c] ;  /* 0x00007180ff0877ac */ /* 0x000e220008000800 */
[----:B-1----:R-:W-:Y:S01]  /*0100*/  IMAD R14, R14, UR4, RZ ;  /* 0x000000040e0e7c24 */ /* 0x002fe2000f8e02ff */
[----:B------:R-:W1:Y:S05]  /*0110*/  LDCU.64 UR10, c[0x0][0x380] ;  /* 0x00007000ff0a77ac */ /* 0x000e6a0008000a00 */
[----:B------:R-:W1:Y:S01]  /*0120*/  LDC.64 R6, c[0x0][0x3a8] ;  /* 0x0000ea00ff067b82 */ /* 0x000e620000000a00 */
[----:B0-----:R-:W-:-:S07]  /*0130*/  FADD R13, -R13, 1 ;  /* 0x3f8000000d0d7421 */ /* 0x001fce0000000100 */
[----:B------:R-:W0:Y:S01]  /*0140*/  LDC.64 R8, c[0x0][0x3b0] ;  /* 0x0000ec00ff087b82 */ /* 0x000e220000000a00 */
[----:B---3--:R-:W-:-:S07]  /*0150*/  FADD R12, -R12, 1 ;  /* 0x3f8000000c0c7421 */ /* 0x008fce0000000100 */
[----:B----4-:R-:W3:Y:S02]  /*0160*/  LDC.64 R10, c[0x0][0x3a0] ;  /* 0x0000e800ff0a7b82 */ /* 0x010ee40000000a00 */
.L_x_8:
[----:B-1--4-:R-:W-:-:S04]  /*0170*/  IMAD.WIDE R2, R15, 0x4, R6 ;  /* 0x000000040f027825 */ /* 0x012fc800078e0206 */
[C---:B--2---:R-:W-:Y:S01]  /*0180*/  IMAD.WIDE R20, R15.reuse, 0x4, R4 ;  /* 0x000000040f147825 */ /* 0x044fe200078e0204 */
[----:B------:R-:W2:Y:S05]  /*0190*/  LDG.E R0, desc[UR6][R2.64] ;  /* 0x0000000602007981 */ /* 0x000eaa000c1e1900 */
[----:B------:R-:W4:Y:S01]  /*01a0*/  LDG.E.CONSTANT R20, desc[UR6][R20.64] ;  /* 0x0000000614147981 */ /* 0x000f22000c1e9900 */
[----:B0-----:R-:W-:-:S04]  /*01b0*/  IMAD.WIDE R18, R15, 0x4, R8 ;  /* 0x000000040f127825 */ /* 0x001fc800078e0208 */
[----:B--2---:R-:W-:-:S04]  /*01c0*/  FMUL R0, R0, UR11 ;  /* 0x0000000b00007c20 */ /* 0x004fc80008400000 */
[----:B----4-:R-:W-:-:S05]  /*01d0*/  FFMA R23, R13, R20, R0 ;  /* 0x000000140d177223 */ /* 0x010fca0000000000 */
[----:B------:R0:W-:Y:S04]  /*01e0*/  STG.E desc[UR6][R2.64], R23 ;  /* 0x0000001702007986 */ /* 0x0001e8000c101906 */
[----:B------:R-:W2:Y:S01]  /*01f0*/  LDG.E R0, desc[UR6][R18.64] ;  /* 0x0000000612007981 */ /* 0x000ea2000c1e1900 */
[----:B------:R-:W-:Y:S01]  /*0200*/  FMUL R16, R12, R20 ;  /* 0x000000140c107220 */ /* 0x000fe20000400000 */
[----:B------:R-:W-:Y:S01]  /*0210*/  BSSY.RECONVERGENT B0, `(.L_x_3) ;  /* 0x0000014000007945 */ /* 0x000fe20003800200 */
[----:B--2---:R-:W-:-:S04]  /*0220*/  FMUL R17, R0, UR9 ;  /* 0x0000000900117c20 */ /* 0x004fc80008400000 */
[----:B------:R-:W-:Y:S01]  /*0230*/  FFMA R22, R20, R16, R17 ;  /* 0x0000001014167223 */ /* 0x000fe20000000011 */
[--C-:B------:R-:W-:Y:S02]  /*0240*/  IMAD.MOV.U32 R17, RZ, RZ, R15.reuse ;  /* 0x000000ffff117224 */ /* 0x100fe400078e000f */
[----:B------:R-:W-:Y:S01]  /*0250*/  IMAD.IADD R15, R14, 0x1, R15 ;  /* 0x000000010e0f7824 */ /* 0x000fe200078e020f */
[----:B------:R0:W1:Y:S01]  /*0260*/  MUFU.RSQ R21, R22 ;  /* 0x0000001600157308 */ /* 0x0000620000001400 */
[----:B------:R0:W-:Y:S01]  /*0270*/  STG.E desc[UR6][R18.64], R22 ;  /* 0x0000001612007986 */ /* 0x0001e2000c101906 */
[----:B------:R-:W-:Y:S02]  /*0280*/  IADD3 R0, PT, PT, R22, -0xd000000, RZ ;  /* 0xf300000016007810 */ /* 0x000fe40007ffe0ff */
[----:B------:R-:W-:Y:S02]  /*0290*/  ISETP.GE.AND P2, PT, R15, UR10, PT ;  /* 0x0000000a0f007c0c */ /* 0x000fe4000bf46270 */
[----:B------:R-:W-:Y:S01]  /*02a0*/  ISETP.GT.U32.AND P0, PT, R0, 0x727fffff, PT ;  /* 0x727fffff0000780c */ /* 0x000fe20003f04070 */
[----:B------:R-:W-:-:S12]  /*02b0*/  FMUL R0, R23, UR5 ;  /* 0x0000000517007c20 */ /* 0x000fd80008400000 */
[----:B01----:R-:W-:Y:S05]  /*02c0*/  @!P0 BRA `(.L_x_4) ;  /* 0x0000000000108947 */ /* 0x003fea0003800000 */
[----:B------:R-:W-:-:S07]  /*02d0*/  MOV R21, 0x2f0 ;  /* 0x000002f000157802 */ /* 0x000fce0000000f00 */
[----:B---3--:R-:W-:Y:S05]  /*02e0*/  CALL.REL.NOINC `($__internal_0_$__cuda_sm20_sqrt_rn_f32_slowpath) ;  /* 0x00000000006c7944 */ /* 0x008fea0003c00000 */
[----:B------:R-:W-:Y:S01]  /*02f0*/  IMAD.MOV.U32 R3, RZ, RZ, R16 ;  /* 0x000000ffff037224 */ /* 0x000fe200078e0010 */
[----:B------:R-:W-:Y:S06]  /*0300*/  BRA `(.L_x_5) ;  /* 0x0000000000107947 */ /* 0x000fec0003800000 */
.L_x_4:
[----:B------:R-:W-:Y:S01]  /*0310*/  FMUL.FTZ R3, R22, R21 ;  /* 0x0000001516037220 */ /* 0x000fe20000410000 */
[----:B------:R-:W-:-:S03]  /*0320*/  FMUL.FTZ R16, R21, 0.5 ;  /* 0x3f00000015107820 */ /* 0x000fc60000410000 */
[----:B------:R-:W-:-:S04]  /*0330*/  FFMA R2, -R3, R3, R22 ;  /* 0x0000000303027223 */ /* 0x000fc80000000116 */
[----:B------:R-:W-:-:S07]  /*0340*/  FFMA R3, R2, R16, R3 ;  /* 0x0000001002037223 */ /* 0x000fce0000000003 */
.L_x_5:
[----:B------:R-:W-:Y:S05]  /*0350*/  BSYNC.RECONVERGENT B0 ;  /* 0x0000000000007941 */ /* 0x000fea0003800200 */
.L_x_3:
[----:B------:R-:W-:Y:S01]  /*0360*/  FADD R3, R3, UR8 ;  /* 0x0000000803037e21 */ /* 0x000fe20008000000 */
[----:B------:R-:W-:Y:S03]  /*0370*/  BSSY.RECONVERGENT B0, `(.L_x_6) ;  /* 0x000000c000007945 */ /* 0x000fe60003800200 */
[----:B------:R-:W0:Y:S08]  /*0380*/  MUFU.RCP R2, R3 ;  /* 0x0000000300027308 */ /* 0x000e300000001000 */
[----:B------:R-:W1:Y:S01]  /*0390*/  FCHK P0, R0, R3 ;  /* 0x0000000300007302 */ /* 0x000e620000000000 */
[----:B0-----:R-:W-:-:S04]  /*03a0*/  FFMA R19, -R3, R2, 1 ;  /* 0x3f80000003137423 */ /* 0x001fc80000000102 */
[----:B------:R-:W-:-:S04]  /*03b0*/  FFMA R19, R2, R19, R2 ;  /* 0x0000001302137223 */ /* 0x000fc80000000002 */
[----:B------:R-:W-:-:S04]  /*03c0*/  FFMA R2, R0, R19, RZ ;  /* 0x0000001300027223 */ /* 0x000fc800000000ff */
[----:B------:R-:W-:-:S04]  /*03d0*/  FFMA R16, -R3, R2, R0 ;  /* 0x0000000203107223 */ /* 0x000fc80000000100 */
[----:B------:R-:W-:Y:S01]  /*03e0*/  FFMA R16, R19, R16, R2 ;  /* 0x0000001013107223 */ /* 0x000fe20000000002 */
[----:B-1----:R-:W-:Y:S06]  /*03f0*/  @!P0 BRA `(.L_x_7) ;  /* 0x00000000000c8947 */ /* 0x002fec0003800000 */
[----:B------:R-:W-:-:S07]  /*0400*/  MOV R2, 0x420 ;  /* 0x0000042000027802 */ /* 0x000fce0000000f00 */
[----:B---3--:R-:W-:Y:S05]  /*0410*/  CALL.REL.NOINC `($__internal_1_$__cuda_sm3x_div_rn_noftz_f32_slowpath) ;  /* 0x0000000000807944 */ /* 0x008fea0003c00000 */
[----:B------:R-:W-:-:S07]  /*0420*/  IMAD.MOV.U32 R16, RZ, RZ, R0 ;  /* 0x000000ffff107224 */ /* 0x000fce00078e0000 */
.L_x_7:
[----:B------:R-:W-:Y:S05]  /*0430*/  BSYNC.RECONVERGENT B0 ;  /* 0x0000000000007941 */ /* 0x000fea0003800200 */
.L_x_6:
[----:B---3--:R-:W-:-:S05]  /*0440*/  IMAD.WIDE R2, R17, 0x4, R10 ;  /* 0x0000000411027825 */ /* 0x008fca00078e020a */
[----:B------:R-:W2:Y:S02]  /*0450*/  LDG.E R17, desc[UR6][R2.64] ;  /* 0x0000000602117981 */ /* 0x000ea4000c1e1900 */
[----:B--2---:R-:W-:-:S05]  /*0460*/  FADD R17, R17, -R16 ;  /* 0x8000001011117221 */ /* 0x004fca0000000000 */
[----:B------:R4:W-:Y:S01]  /*0470*/  STG.E desc[UR6][R2.64], R17 ;  /* 0x0000001102007986 */ /* 0x0009e2000c101906 */
[----:B------:R-:W-:Y:S05]  /*0480*/  @!P2 BRA `(.L_x_8) ;  /* 0xfffffffc0038a947 */ /* 0x000fea000383ffff */
[----:B------:R-:W-:Y:S05]  /*0490*/  EXIT ;  /* 0x000000000000794d */ /* 0x000fea0003800000 */
        .weak           $__internal_0_$__cuda_sm20_sqrt_rn_f32_slowpath
        .type           $__internal_0_$__cuda_sm20_sqrt_rn_f32_slowpath,@function
        .size           $__internal_0_$__cuda_sm20_sqrt_rn_f32_slowpath,($__internal_1_$__cuda_sm3x_div_rn_noftz_f32_slowpath - $__internal_0_$__cuda_sm20_sqrt_rn_f32_slowpath)
$__internal_0_$__cuda_sm20_sqrt_rn_f32_slowpath:
[----:B------:R-:W-:-:S13]  /*04a0*/  LOP3.LUT P0, RZ, R22, 0x7fffffff, RZ, 0xc0, !PT ;  /* 0x7fffffff16ff7812 */ /* 0x000fda000780c0ff */
[----:B------:R-:W-:Y:S01]  /*04b0*/  @!P0 MOV R3, R22 ;  /* 0x0000001600038202 */ /* 0x000fe20000000f00 */
[----:B------:R-:W-:Y:S06]  /*04c0*/  @!P0 BRA `(.L_x_9) ;  /* 0x0000000000448947 */ /* 0x000fec0003800000 */
[----:B------:R-:W-:Y:S01]  /*04d0*/  FSETP.GEU.FTZ.AND P0, PT, R22, RZ, PT ;  /* 0x000000ff1600720b */ /* 0x000fe20003f1e000 */
[----:B------:R-:W-:-:S12]  /*04e0*/  IMAD.MOV.U32 R2, RZ, RZ, R22 ;  /* 0x000000ffff027224 */ /* 0x000fd800078e0016 */
[----:B------:R-:W-:Y:S01]  /*04f0*/  @!P0 IMAD.MOV.U32 R3, RZ, RZ, 0x7fffffff ;  /* 0x7fffffffff038424 */ /* 0x000fe200078e00ff */
[----:B------:R-:W-:Y:S06]  /*0500*/  @!P0 BRA `(.L_x_9) ;  /* 0x0000000000348947 */ /* 0x000fec0003800000 */
[----:B------:R-:W-:-:S13]  /*0510*/  FSETP.GTU.FTZ.AND P0, PT, |R2|, +INF , PT ;  /* 0x7f8000000200780b */ /* 0x000fda0003f1c200 */
[----:B------:R-:W-:Y:S01]  /*0520*/  @P0 FADD.FTZ R3, R2, 1 ;  /* 0x3f80000002030421 */ /* 0x000fe20000010000 */
[----:B------:R-:W-:Y:S06]  /*0530*/  @P0 BRA `(.L_x_9) ;  /* 0x0000000000280947 */ /* 0x000fec0003800000 */
[----:B------:R-:W-:-:S13]  /*0540*/  FSETP.NEU.FTZ.AND P0, PT, |R2|, +INF , PT ;  /* 0x7f8000000200780b */ /* 0x000fda0003f1d200 */
[----:B------:R-:W-:-:S04]  /*0550*/  @P0 FFMA R16, R2, 1.84467440737095516160e+19, RZ ;  /* 0x5f80000002100823 */ /* 0x000fc800000000ff */
[----:B------:R-:W0:Y:S02]  /*0560*/  @P0 MUFU.RSQ R3, R16 ;  /* 0x0000001000030308 */ /* 0x000e240000001400 */
[----:B0-----:R-:W-:Y:S01]  /*0570*/  @P0 FMUL.FTZ R19, R16, R3 ;  /* 0x0000000310130220 */ /* 0x001fe20000410000 */
[----:B------:R-:W-:Y:S01]  /*0580*/  @P0 FMUL.FTZ R20, R3, 0.5 ;  /* 0x3f00000003140820 */ /* 0x000fe20000410000 */
[----:B------:R-:W-:Y:S02]  /*0590*/  @!P0 MOV R3, R2 ;  /* 0x0000000200038202 */ /* 0x000fe40000000f00 */
[----:B------:R-:W-:-:S04]  /*05a0*/  @P0 FADD.FTZ R18, -R19, -RZ ;  /* 0x800000ff13120221 */ /* 0x000fc80000010100 */
[----:B------:R-:W-:-:S04]  /*05b0*/  @P0 FFMA R18, R19, R18, R16 ;  /* 0x0000001213120223 */ /* 0x000fc80000000010 */
[----:B------:R-:W-:-:S04]  /*05c0*/  @P0 FFMA R18, R18, R20, R19 ;  /* 0x0000001412120223 */ /* 0x000fc80000000013 */
[----:B------:R-:W-:-:S07]  /*05d0*/  @P0 FMUL.FTZ R3, R18, 2.3283064365386962891e-10 ;  /* 0x2f80000012030820 */ /* 0x000fce0000410000 */
.L_x_9:
[----:B------:R-:W-:Y:S02]  /*05e0*/  IMAD.MOV.U32 R16, RZ, RZ, R3 ;  /* 0x000000ffff107224 */ /* 0x000fe400078e0003 */
[----:B------:R-:W-:Y:S02]  /*05f0*/  HFMA2 R3, -RZ, RZ, 0, 0 ;  /* 0x00000000ff037431 */ /* 0x000fe400000001ff */
[----:B------:R-:W-:-:S04]  /*0600*/  IMAD.MOV.U32 R2, RZ, RZ, R21 ;  /* 0x000000ffff027224 */ /* 0x000fc800078e0015 */
[----:B------:R-:W-:Y:S05]  /*0610*/  RET.REL.NODEC R2 `(UpdateAdamOptimizer) ;  /* 0xfffffff802787950 */ /* 0x000fea0003c3ffff */
        .weak           $__internal_1_$__cuda_sm3x_div_rn_noftz_f32_slowpath
        .type           $__internal_1_$__cuda_sm3x_div_rn_noftz_f32_slowpath,@function
        .size           $__internal_1_$__cuda_sm3x_div_rn_noftz_f32_slowpath,(.L_x_25 - $__internal_1_$__cuda_sm3x_div_rn_noftz_f32_slowpath)
$__internal_1_$__cuda_sm3x_div_rn_noftz_f32_slowpath:
[--C-:B------:R-:W-:Y:S01]  /*0620*/  SHF.R.U32.HI R16, RZ, 0x17, R3.reuse ;  /* 0x00000017ff107819 */ /* 0x100fe20000011603 */
[----:B------:R-:W-:Y:S01]  /*0630*/  BSSY.RECONVERGENT B1, `(.L_x_10) ;  /* 0x0000064000017945 */ /* 0x000fe20003800200 */
[----:B------:R-:W-:Y:S01]  /*0640*/  SHF.R.U32.HI R18, RZ, 0x17, R0 ;  /* 0x00000017ff127819 */ /* 0x000fe20000011600 */
[----:B------:R-:W-:Y:S01]  /*0650*/  IMAD.MOV.U32 R20, RZ, RZ, R3 ;  /* 0x000000ffff147224 */ /* 0x000fe200078e0003 */
[----:B------:R-:W-:Y:S02]  /*0660*/  LOP3.LUT R16, R16, 0xff, RZ, 0xc0, !PT ;  /* 0x000000ff10107812 */ /* 0x000fe400078ec0ff */
[----:B------:R-:W-:Y:S02]  /*0670*/  LOP3.LUT R21, R18, 0xff, RZ, 0xc0, !PT ;  /* 0x000000ff12157812 */ /* 0x000fe400078ec0ff */
[----:B------:R-:W-:Y:S01]  /*0680*/  MOV R19, R0 ;  /* 0x0000000000137202 */ /* 0x000fe20000000f00 */
[----:B------:R-:W-:Y:S02]  /*0690*/  VIADD R23, R16, 0xffffffff ;  /* 0xffffffff10177836 */ /* 0x000fe40000000000 */
[----:B------:R-:W-:-:S03]  /*06a0*/  VIADD R22, R21, 0xffffffff ;  /* 0xffffffff15167836 */ /* 0x000fc60000000000 */
[----:B------:R-:W-:-:S04]  /*06b0*/  ISETP.GT.U32.AND P0, PT, R23, 0xfd, PT ;  /* 0x000000fd1700780c */ /* 0x000fc80003f04070 */
[----:B------:R-:W-:-:S13]  /*06c0*/  ISETP.GT.U32.OR P0, PT, R22, 0xfd, P0 ;  /* 0x000000fd1600780c */ /* 0x000fda0000704470 */
[----:B------:R-:W-:Y:S01]  /*06d0*/  @!P0 IMAD.MOV.U32 R18, RZ, RZ, RZ ;  /* 0x000000ffff128224 */ /* 0x000fe200078e00ff */
[----:B------:R-:W-:Y:S06]  /*06e0*/  @!P0 BRA `(.L_x_11) ;  /* 0x00000000005c8947 */ /* 0x000fec0003800000 */
[----:B------:R-:W-:Y:S02]  /*06f0*/  FSETP.GTU.FTZ.AND P0, PT, |R0|, +INF , PT ;  /* 0x7f8000000000780b */ /* 0x000fe40003f1c200 */
[----:B------:R-:W-:-:S04]  /*0700*/  FSETP.GTU.FTZ.AND P1, PT, |R3|, +INF , PT ;  /* 0x7f8000000300780b */ /* 0x000fc80003f3c200 */
[----:B------:R-:W-:-:S13]  /*0710*/  PLOP3.LUT P0, PT, P0, P1, PT, 0xf8, 0x8f ;  /* 0x00000000008f781c */ /* 0x000fda0000703f70 */
[----:B------:R-:W-:Y:S05]  /*0720*/  @P0 BRA `(.L_x_12) ;  /* 0x00000004004c0947 */ /* 0x000fea0003800000 */
[----:B------:R-:W-:-:S13]  /*0730*/  LOP3.LUT P0, RZ, R20, 0x7fffffff, R19, 0xc8, !PT ;  /* 0x7fffffff14ff7812 */ /* 0x000fda000780c813 */
[----:B------:R-:W-:Y:S05]  /*0740*/  @!P0 BRA `(.L_x_13) ;  /* 0x00000004003c8947 */ /* 0x000fea0003800000 */
[C---:B------:R-:W-:Y:S02]  /*0750*/  FSETP.NEU.FTZ.AND P3, PT, |R0|.reuse, +INF , PT ;  /* 0x7f8000000000780b */ /* 0x040fe40003f7d200 */
[----:B------:R-:W-:Y:S02]  /*0760*/  FSETP.NEU.FTZ.AND P1, PT, |R3|, +INF , PT ;  /* 0x7f8000000300780b */ /* 0x000fe40003f3d200 */
[----:B------:R-:W-:-:S11]  /*0770*/  FSETP.NEU.FTZ.AND P0, PT, |R0|, +INF , PT ;  /* 0x7f8000000000780b */ /* 0x000fd60003f1d200 */
[----:B------:R-:W-:Y:S05]  /*0780*/  @!P1 BRA !P3, `(.L_x_13) ;  /* 0x00000004002c9947 */ /* 0x000fea0005800000 */
[----:B------:R-:W-:-:S04]  /*0790*/  LOP3.LUT P3, RZ, R19, 0x7fffffff, RZ, 0xc0, !PT ;  /* 0x7fffffff13ff7812 */ /* 0x000fc8000786c0ff */
[----:B------:R-:W-:-:S13]  /*07a0*/  PLOP3.LUT P1, PT, P1, P3, PT, 0x2f, 0xf2 ;  /* 0x0000000000f2781c */ /* 0x000fda0000f26577 */
[----:B------:R-:W-:Y:S05]  /*07b0*/  @P1 BRA `(.L_x_14) ;  /* 0x0000000400181947 */ /* 0x000fea0003800000 */
[----:B------:R-:W-:-:S04]  /*07c0*/  LOP3.LUT P1, RZ, R20, 0x7fffffff, RZ, 0xc0, !PT ;  /* 0x7fffffff14ff7812 */ /* 0x000fc8000782c0ff */
[----:B------:R-:W-:-:S13]  /*07d0*/  PLOP3.LUT P0, PT, P0, P1, PT, 0x2f, 0xf2 ;  /* 0x0000000000f2781c */ /* 0x000fda0000702577 */
[----:B------:R-:W-:Y:S05]  /*07e0*/  @P0 BRA `(.L_x_15) ;  /* 0x0000000400000947 */ /* 0x000fea0003800000 */
[----:B------:R-:W-:Y:S02]  /*07f0*/  ISETP.GE.AND P0, PT, R22, RZ, PT ;  /* 0x000000ff1600720c */ /* 0x000fe40003f06270 */
[----:B------:R-:W-:-:S11]  /*0800*/  ISETP.GE.AND P1, PT, R23, RZ, PT ;  /* 0x000000ff1700720c */ /* 0x000fd60003f26270 */
[----:B------:R-:W-:Y:S01]  /*0810*/  @P0 MOV R18, RZ ;  /* 0x000000ff00120202 */ /* 0x000fe20000000f00 */
[----:B------:R-:W-:Y:S02]  /*0820*/  @!P0 IMAD.MOV.U32 R18, RZ, RZ, -0x40 ;  /* 0xffffffc0ff128424 */ /* 0x000fe400078e00ff */
[----:B------:R-:W-:Y:S01]  /*0830*/  @!P0 FFMA R19, R0, 1.84467440737095516160e+19, RZ ;  /* 0x5f80000000138823 */ /* 0x000fe200000000ff */
[----:B------:R-:W-:Y:S02]  /*0840*/  @!P1 FFMA R20, R3, 1.84467440737095516160e+19, RZ ;  /* 0x5f80000003149823 */ /* 0x000fe400000000ff */
[----:B------:R-:W-:-:S07]  /*0850*/  @!P1 IADD3 R18, PT, PT, R18, 0x40, RZ ;  /* 0x0000004012129810 */ /* 0x000fce0007ffe0ff */
.L_x_11:
[----:B------:R-:W-:Y:S01]  /*0860*/  LEA R3, R16, 0xc0800000, 0x17 ;  /* 0xc080000010037811 */ /* 0x000fe200078eb8ff */
[----:B------:R-:W-:Y:S01]  /*0870*/  BSSY.RECONVERGENT B2, `(.L_x_16) ;  /* 0x0000036000027945 */ /* 0x000fe20003800200 */
[----:B------:R-:W-:-:S03]  /*0880*/  IADD3 R21, PT, PT, R21, -0x7f, RZ ;  /* 0xffffff8115157810 */ /* 0x000fc60007ffe0ff */
[----:B------:R-:W-:Y:S02]  /*0890*/  IMAD.IADD R22, R20, 0x1, -R3 ;  /* 0x0000000114167824 */ /* 0x000fe400078e0a03 */
[C---:B------:R-:W-:Y:S01]  /*08a0*/  IMAD R0, R21.reuse, -0x800000, R19 ;  /* 0xff80000015007824 */ /* 0x040fe200078e0213 */
[----:B------:R-:W-:Y:S01]  /*08b0*/  IADD3 R21, PT, PT, R21, 0x7f, -R16 ;  /* 0x0000007f15157810 */ /* 0x000fe20007ffe810 */
[----:B------:R-:W0:Y:S01]  /*08c0*/  MUFU.RCP R3, R22 ;  /* 0x0000001600037308 */ /* 0x000e220000001000 */
[----:B------:R-:W-:-:S03]  /*08d0*/  FADD.FTZ R23, -R22, -RZ ;  /* 0x800000ff16177221 */ /* 0x000fc60000010100 */
[----:B------:R-:W-:Y:S02]  /*08e0*/  IMAD.IADD R21, R21, 0x1, R18 ;  /* 0x0000000115157824 */ /* 0x000fe400078e0212 */
[----:B0-----:R-:W-:-:S04]  /*08f0*/  FFMA R20, R3, R23, 1 ;  /* 0x3f80000003147423 */ /* 0x001fc80000000017 */
[----:B------:R-:W-:-:S04]  /*0900*/  FFMA R3, R3, R20, R3 ;  /* 0x0000001403037223 */ /* 0x000fc80000000003 */
[----:B------:R-:W-:-:S04]  /*0910*/  FFMA R20, R0, R3, RZ ;  /* 0x0000000300147223 */ /* 0x000fc800000000ff */
[----:B------:R-:W-:-:S04]  /*0920*/  FFMA R19, R23, R20, R0 ;  /* 0x0000001417137223 */ /* 0x000fc80000000000 */
[----:B------:R-:W-:-:S04]  /*0930*/  FFMA R20, R3, R19, R20 ;  /* 0x0000001303147223 */ /* 0x000fc80000000014 */
[----:B------:R-:W-:-:S04]  /*0940*/  FFMA R19, R23, R20, R0 ;  /* 0x0000001417137223 */ /* 0x000fc80000000000 */
[----:B------:R-:W-:-:S05]  /*0950*/  FFMA R0, R3, R19, R20 ;  /* 0x0000001303007223 */ /* 0x000fca0000000014 */
[----:B------:R-:W-:-:S04]  /*0960*/  SHF.R.U32.HI R16, RZ, 0x17, R0 ;  /* 0x00000017ff107819 */ /* 0x000fc80000011600 */
[----:B------:R-:W-:-:S04]  /*0970*/  LOP3.LUT R16, R16, 0xff, RZ, 0xc0, !PT ;  /* 0x000000ff10107812 */ /* 0x000fc800078ec0ff */
[----:B------:R-:W-:-:S05]  /*0980*/  IADD3 R22, PT, PT, R16, R21, RZ ;  /* 0x0000001510167210 */ /* 0x000fca0007ffe0ff */
[----:B------:R-:W-:-:S05]  /*0990*/  VIADD R16, R22, 0xffffffff ;  /* 0xffffffff16107836 */ /* 0x000fca0000000000 */
[----:B------:R-:W-:-:S13]  /*09a0*/  ISETP.GE.U32.AND P0, PT, R16, 0xfe, PT ;  /* 0x000000fe1000780c */ /* 0x000fda0003f06070 */
[----:B------:R-:W-:Y:S05]  /*09b0*/  @!P0 BRA `(.L_x_17) ;  /* 0x0000000000808947 */ /* 0x000fea0003800000 */
[----:B------:R-:W-:-:S13]  /*09c0*/  ISETP.GT.AND P0, PT, R22, 0xfe, PT ;  /* 0x000000fe1600780c */ /* 0x000fda0003f04270 */
[----:B------:R-:W-:Y:S05]  /*09d0*/  @P0 BRA `(.L_x_18) ;  /* 0x00000000006c0947 */ /* 0x000fea0003800000 */
[----:B------:R-:W-:-:S13]  /*09e0*/  ISETP.GE.AND P0, PT, R22, 0x1, PT ;  /* 0x000000011600780c */ /* 0x000fda0003f06270 */
[----:B------:R-:W-:Y:S05]  /*09f0*/  @P0 BRA `(.L_x_19) ;  /* 0x0000000000740947 */ /* 0x000fea0003800000 */
[----:B------:R-:W-:Y:S02]  /*0a00*/  ISETP.GE.AND P0, PT, R22, -0x18, PT ;  /* 0xffffffe81600780c */ /* 0x000fe40003f06270 */
[----:B------:R-:W-:-:S11]  /*0a10*/  LOP3.LUT R0, R0, 0x80000000, RZ, 0xc0, !PT ;  /* 0x8000000000007812 */ /* 0x000fd600078ec0ff */
[----:B------:R-:W-:Y:S05]  /*0a20*/  @!P0 BRA `(.L_x_19) ;  /* 0x0000000000688947 */ /* 0x000fea0003800000 */
[CCC-:B------:R-:W-:Y:S01]  /*0a30*/  FFMA.RZ R16, R3.reuse, R19.reuse, R20.reuse ;  /* 0x0000001303107223 */ /* 0x1c0fe2000000c014 */
[C---:B------:R-:W-:Y:S02]  /*0a40*/  ISETP.NE.AND P3, PT, R22.reuse, RZ, PT ;  /* 0x000000ff1600720c */ /* 0x040fe40003f65270 */
[----:B------:R-:W-:Y:S02]  /*0a50*/  ISETP.NE.AND P1, PT, R22, RZ, PT ;  /* 0x000000ff1600720c */ /* 0x000fe40003f25270 */
[----:B------:R-:W-:Y:S01]  /*0a60*/  LOP3.LUT R18, R16, 0x7fffff, RZ, 0xc0, !PT ;  /* 0x007fffff10127812 */ /* 0x000fe200078ec0ff */
[CCC-:B------:R-:W-:Y:S01]  /*0a70*/  FFMA.RP R16, R3.reuse, R19.reuse, R20.reuse ;  /* 0x0000001303107223 */ /* 0x1c0fe20000008014 */
[----:B------:R-:W-:Y:S01]  /*0a80*/  FFMA.RM R3, R3, R19, R20 ;  /* 0x0000001303037223 */ /* 0x000fe20000004014 */
[----:B------:R-:W-:Y:S01]  /*0a90*/  IADD3 R19, PT, PT, R22, 0x20, RZ ;  /* 0x0000002016137810 */ /* 0x000fe20007ffe0ff */
[----:B------:R-:W-:Y:S01]  /*0aa0*/  IMAD.MOV R20, RZ, RZ, -R22 ;  /* 0x000000ffff147224 */ /* 0x000fe200078e0a16 */
[----:B------:R-:W-:-:S02]  /*0ab0*/  LOP3.LUT R18, R18, 0x800000, RZ, 0xfc, !PT ;  /* 0x0080000012127812 */ /* 0x000fc400078efcff */
[----:B------:R-:W-:Y:S02]  /*0ac0*/  FSETP.NEU.FTZ.AND P0, PT, R16, R3, PT ;  /* 0x000000031000720b */ /* 0x000fe40003f1d000 */
[----:B------:R-:W-:Y:S02]  /*0ad0*/  SHF.L.U32 R19, R18, R19, RZ ;  /* 0x0000001312137219 */ /* 0x000fe400000006ff */
[----:B------:R-:W-:Y:S02]  /*0ae0*/  SEL R3, R20, RZ, P3 ;  /* 0x000000ff14037207 */ /* 0x000fe40001800000 */
[----:B------:R-:W-:Y:S02]  /*0af0*/  ISETP.NE.AND P1, PT, R19, RZ, P1 ;  /* 0x000000ff1300720c */ /* 0x000fe40000f25270 */
[----:B------:R-:W-:Y:S02]  /*0b00*/  SHF.R.U32.HI R3, RZ, R3, R18 ;  /* 0x00000003ff037219 */ /* 0x000fe40000011612 */
[----:B------:R-:W-:-:S02]  /*0b10*/  PLOP3.LUT P0, PT, P0, P1, PT, 0xf8, 0x8f ;  /* 0x00000000008f781c */ /* 0x000fc40000703f70 */
[----:B------:R-:W-:Y:S02]  /*0b20*/  SHF.R.U32.HI R19, RZ, 0x1, R3 ;  /* 0x00000001ff137819 */ /* 0x000fe40000011603 */
[----:B------:R-:W-:-:S04]  /*0b30*/  SEL R16, RZ, 0x1, !P0 ;  /* 0x00000001ff107807 */ /* 0x000fc80004000000 */
[----:B------:R-:W-:-:S04]  /*0b40*/  LOP3.LUT R16, R16, 0x1, R19, 0xf8, !PT ;  /* 0x0000000110107812 */ /* 0x000fc800078ef813 */
[----:B------:R-:W-:-:S04]  /*0b50*/  LOP3.LUT R16, R16, R3, RZ, 0xc0, !PT ;  /* 0x0000000310107212 */ /* 0x000fc800078ec0ff */
[----:B------:R-:W-:-:S04]  /*0b60*/  IADD3 R19, PT, PT, R19, R16, RZ ;  /* 0x0000001013137210 */ /* 0x000fc80007ffe0ff */
[----:B------:R-:W-:Y:S01]  /*0b70*/  LOP3.LUT R0, R19, R0, RZ, 0xfc, !PT ;  /* 0x0000000013007212 */ /* 0x000fe200078efcff */
[----:B------:R-:W-:Y:S06]  /*0b80*/  BRA `(.L_x_19) ;  /* 0x0000000000107947 */ /* 0x000fec0003800000 */
.L_x_18:
[----:B------:R-:W-:-:S04]  /*0b90*/  LOP3.LUT R0, R0, 0x80000000, RZ, 0xc0, !PT ;  /* 0x8000000000007812 */ /* 0x000fc800078ec0ff */
[----:B------:R-:W-:Y:S01]  /*0ba0*/  LOP3.LUT R0, R0, 0x7f800000, RZ, 0xfc, !PT ;  /* 0x7f80000000007812 */ /* 0x000fe200078efcff */
[----:B------:R-:W-:Y:S06]  /*0bb0*/  BRA `(.L_x_19) ;  /* 0x0000000000047947 */ /* 0x000fec0003800000 */
.L_x_17:
[----:B------:R-:W-:-:S07]  /*0bc0*/  IMAD R0, R21, 0x800000, R0 ;  /* 0x0080000015007824 */ /* 0x000fce00078e0200 */
.L_x_19:
[----:B------:R-:W-:Y:S05]  /*0bd0*/  BSYNC.RECONVERGENT B2 ;  /* 0x0000000000027941 */ /* 0x000fea0003800200 */
.L_x_16:
[----:B------:R-:W-:Y:S05]  /*0be0*/  BRA `(.L_x_20) ;  /* 0x0000000000207947 */ /* 0x000fea0003800000 */
.L_x_15:
[----:B------:R-:W-:-:S04]  /*0bf0*/  LOP3.LUT R0, R20, 0x80000000, R19, 0x48, !PT ;  /* 0x8000000014007812 */ /* 0x000fc800078e4813 */
[----:B------:R-:W-:Y:S01]  /*0c00*/  LOP3.LUT R0, R0, 0x7f800000, RZ, 0xfc, !PT ;  /* 0x7f80000000007812 */ /* 0x000fe200078efcff */
[----:B------:R-:W-:Y:S06]  /*0c10*/  BRA `(.L_x_20) ;  /* 0x0000000000147947 */ /* 0x000fec0003800000 */
.L_x_14:
[----:B------:R-:W-:Y:S01]  /*0c20*/  LOP3.LUT R0, R20, 0x80000000, R19, 0x48, !PT ;  /* 0x8000000014007812 */ /* 0x000fe200078e4813 */
[----:B------:R-:W-:Y:S06]  /*0c30*/  BRA `(.L_x_20) ;  /* 0x00000000000c7947 */ /* 0x000fec0003800000 */
.L_x_13:
[----:B------:R-:W0:Y:S01]  /*0c40*/  MUFU.RSQ R0, -QNAN ;  /* 0xffc0000000007908 */ /* 0x000e220000001400 */
[----:B------:R-:W-:Y:S05]  /*0c50*/  BRA `(.L_x_20) ;  /* 0x0000000000047947 */ /* 0x000fea0003800000 */
.L_x_12:
[----:B------:R-:W-:-:S07]  /*0c60*/  FADD.FTZ R0, R0, R3 ;  /* 0x0000000300007221 */ /* 0x000fce0000010000 */
.L_x_20:
[----:B------:R-:W-:Y:S05]  /*0c70*/  BSYNC.RECONVERGENT B1 ;  /* 0x0000000000017941 */ /* 0x000fea0003800200 */
.L_x_10:
[----:B------:R-:W-:-:S04]  /*0c80*/  HFMA2 R3, -RZ, RZ, 0, 0 ;  /* 0x00000000ff037431 */ /* 0x000fc800000001ff */
[----:B0-----:R-:W-:Y:S05]  /*0c90*/  RET.REL.NODEC R2 `(UpdateAdamOptimizer) ;  /* 0xfffffff002d87950 */ /* 0x001fea0003c3ffff */
.L_x_21:
        /* <DEDUP_REMOVED lines=14> */
.L_x_25:


//--------------------- .text.Sum                 --------------------------
	.section	.text.Sum,"ax",@progbits
	.align	128
        .global         Sum
        .type           Sum,@function
        .size           Sum,(.L_x_28 - Sum)
        .other          Sum,@"STO_CUDA_ENTRY STV_DEFAULT"
Sum:
.text.Sum:
        /* <DEDUP_REMOVED lines=8> */
[----:B------:R-:W0:Y:S01]  /*0080*/  LDC.64 R8, c[0x0][0x388] ;  /* 0x0000e200ff087b82 */ /* 0x000e220000000a00 */
[----:B------:R-:W1:Y:S01]  /*0090*/  LDCU UR4, c[0x0][0x370] ;  /* 0x00006e00ff0477ac */ /* 0x000e620008000800 */
[----:B------:R-:W2:Y:S06]  /*00a0*/  LDCU.64 UR6, c[0x0][0x358] ;  /* 0x00006b00ff0677ac */ /* 0x000eac0008000a00 */
[----:B------:R-:W3:Y:S08]  /*00b0*/  LDC.64 R10, c[0x0][0x390] ;  /* 0x0000e400ff0a7b82 */ /* 0x000ef00000000a00 */
[----:B------:R-:W4:Y:S01]  /*00c0*/  LDC.64 R12, c[0x0][0x398] ;  /* 0x0000e600ff0c7b82 */ /* 0x000f220000000a00 */
[----:B-1----:R-:W-:-:S07]  /*00d0*/  IMAD R15, R15, UR4, RZ ;  /* 0x000000040f0f7c24 */ /* 0x002fce000f8e02ff */
.L_x_22:
[----:B0-----:R-:W-:-:S04]  /*00e0*/  IMAD.WIDE R2, R0, 0x4, R8 ;  /* 0x0000000400027825 */ /* 0x001fc800078e0208 */
[C---:B---3--:R-:W-:Y:S02]  /*00f0*/  IMAD.WIDE R4, R0.reuse, 0x4, R10 ;  /* 0x0000000400047825 */ /* 0x048fe400078e020a */
[----:B--2---:R-:W2:Y:S04]  /*0100*/  LDG.E.CONSTANT R2, desc[UR6][R2.64] ;  /* 0x0000000602027981 */ /* 0x004ea8000c1e9900 */
[----:B------:R-:W2:Y:S01]  /*0110*/  LDG.E.CONSTANT R5, desc[UR6][R4.64] ;  /* 0x0000000604057981 */ /* 0x000ea2000c1e9900 */
[----:B-1--4-:R-:W-:Y:S01]  /*0120*/  IMAD.WIDE R6, R0, 0x4, R12 ;  /* 0x0000000400067825 */ /* 0x012fe200078e020c */
[----:B------:R-:W-:-:S04]  /*0130*/  IADD3 R0, PT, PT, R15, R0, RZ ;  /* 0x000000000f007210 */ /* 0x000fc80007ffe0ff */
[----:B------:R-:W-:Y:S01]  /*0140*/  ISETP.GE.AND P0, PT, R0, UR5, PT ;  /* 0x0000000500007c0c */ /* 0x000fe2000bf06270 */
[----:B--2---:R-:W-:-:S05]  /*0150*/  FADD R17, R2, R5 ;  /* 0x0000000502117221 */ /* 0x004fca0000000000 */
[----:B------:R1:W-:Y:S07]  /*0160*/  STG.E desc[UR6][R6.64], R17 ;  /* 0x0000001106007986 */ /* 0x0003ee000c101906 */
[----:B------:R-:W-:Y:S05]  /*0170*/  @!P0 BRA `(.L_x_22) ;  /* 0xfffffffc00d88947 */ /* 0x000fea000383ffff */
[----:B------:R-:W-:Y:S05]  /*0180*/  EXIT ;  /* 0x000000000000794d */ /* 0x000fea0003800000 */
.L_x_23:
        /* <DEDUP_REMOVED lines=15> */
.L_x_28:


//--------------------- .nv.shared.reserved.0     --------------------------
	.section	.nv.shared.reserved.0,"aw",@nobits
	.weak		__nv_reservedSMEM_offset_0_alias
	.size		__nv_reservedSMEM_offset_0_alias, 0, 64
	.other		__nv_reservedSMEM_offset_0_alias,@"STO_CUDA_RESERVED_SHARED STV_DEFAULT"
__nv_reservedSMEM_offset_0_alias:
	.zero		0
	.zero		64


//--------------------- .nv.constant0.UpdateSGDOptimizer --------------------------
	.section	.nv.constant0.UpdateSGDOptimizer,"a",@progbits
	.sectionflags	@""
	.align	4
.nv.constant0.UpdateSGDOptimizer:
	.zero		944


//--------------------- .nv.constant0.UpdateAdamOptimizer --------------------------
	.section	.nv.constant0.UpdateAdamOptimizer,"a",@progbits
	.sectionflags	@""
	.align	4
.nv.constant0.UpdateAdamOptimizer:
	.zero		952


//--------------------- .nv.constant0.Sum         --------------------------
	.section	.nv.constant0.Sum,"a",@progbits
	.sectionflags	@""
	.align	4
.nv.constant0.Sum:
	.zero		928


//--------------------- SYMBOLS --------------------------

	.type		.nv.reservedSmem.offset0,@object
	.size		.nv.reservedSmem.offset0,0x4
